//
// Generated by NVIDIA NVVM Compiler
//
// Compiler Build ID: CL-36424714
// Cuda compilation tools, release 13.0, V13.0.88
// Based on NVVM 20.0.0
//

.version 9.0
.target sm_100
.address_size 64

	// .globl	_Z9transformP6float4S0_

.visible .entry _Z9transformP6float4S0_(
	.param .u64 .ptr .align 1 _Z9transformP6float4S0__param_0,
	.param .u64 .ptr .align 1 _Z9transformP6float4S0__param_1
)
{
	.reg .b32 	%r<21>;
	.reg .b32 	%f<5>;
	.reg .b64 	%rd<9>;

	ld.param.u64 	%rd1, [_Z9transformP6float4S0__param_0];
	ld.param.u64 	%rd2, [_Z9transformP6float4S0__param_1];
	cvta.to.global.u64 	%rd3, %rd2;
	cvta.to.global.u64 	%rd4, %rd1;
	mov.u32 	%r1, %ctaid.x;
	mov.u32 	%r2, %ctaid.y;
	mov.u32 	%r3, %ctaid.z;
	mov.u32 	%r4, %tid.x;
	mov.u32 	%r5, %tid.y;
	mov.u32 	%r6, %nctaid.x;
	mov.u32 	%r7, %nctaid.y;
	mov.u32 	%r8, %nctaid.z;
	mov.u32 	%r9, %ntid.x;
	mov.u32 	%r10, %ntid.y;
	mul.lo.s32 	%r11, %r9, %r10;
	mul.lo.s32 	%r12, %r7, %r10;
	mad.lo.s32 	%r13, %r1, %r7, %r2;
	mad.lo.s32 	%r14, %r13, %r8, %r3;
	mad.lo.s32 	%r15, %r4, %r10, %r5;
	mad.lo.s32 	%r16, %r11, %r14, %r15;
	mad.lo.s32 	%r17, %r3, %r6, %r1;
	mad.lo.s32 	%r18, %r17, %r9, %r4;
	mad.lo.s32 	%r19, %r2, %r10, %r5;
	mad.lo.s32 	%r20, %r12, %r18, %r19;
	mul.wide.u32 	%rd5, %r20, 16;
	add.s64 	%rd6, %rd3, %rd5;
	mul.wide.u32 	%rd7, %r16, 16;
	add.s64 	%rd8, %rd4, %rd7;
	ld.global.v4.f32 	{%f1, %f2, %f3, %f4}, [%rd8];
	st.global.v4.f32 	[%rd6], {%f1, %f2, %f3, %f4};
	ret;

}


// ===== COMPILED SASS (sm_100) =====

	.target	sm_100

	.elftype	@"ET_EXEC"


//--------------------- .note.nv.tkinfo           --------------------------
	.section	.note.nv.tkinfo,"",@"SHT_NOTE"
	.sectionflags	@"SHF_NOTE_NV_TKINFO"
	.tkinfo
        /*0018*/ 	.word	0x00000002
        /*0030*/ 	.string	""
        /*0030*/ 	.string	"ptxas"
        /*0030*/ 	.string	"Cuda compilation tools, release 13.0, V13.0.88"
        /*0030*/ 	.string	"Build cuda_13.0.r13.0/compiler.36424714_0"
        /*0030*/ 	.string	"-arch sm_100 -m 64 "



//--------------------- .note.nv.cuinfo           --------------------------
	.section	.note.nv.cuinfo,"",@"SHT_NOTE"
	.sectionflags	@"SHF_NOTE_NV_CUINFO"
        /*0018*/ 	.short	0x0002
        /*001a*/ 	.short	0x0064
        /*001c*/ 	.short	0x0082
	.zero		2


//--------------------- .nv.info                  --------------------------
	.section	.nv.info,"",@"SHT_CUDA_INFO"
	.align	4


	//----- nvinfo : EIATTR_REGCOUNT
	.align		4
        /*0000*/ 	.byte	0x04, 0x2f
        /*0002*/ 	.short	(.L_1 - .L_0)
	.align		4
.L_0:
        /*0004*/ 	.word	index@(_Z9transformP6float4S0_)
        /*0008*/ 	.word	0x0000000e


	//----- nvinfo : EIATTR_FRAME_SIZE
	.align		4
.L_1:
        /*000c*/ 	.byte	0x04, 0x11
        /*000e*/ 	.short	(.L_3 - .L_2)
	.align		4
.L_2:
        /*0010*/ 	.word	index@(_Z9transformP6float4S0_)
        /*0014*/ 	.word	0x00000000


	//----- nvinfo : EIATTR_MIN_STACK_SIZE
	.align		4
.L_3:
        /*0018*/ 	.byte	0x04, 0x12
        /*001a*/ 	.short	(.L_5 - .L_4)
	.align		4
.L_4:
        /*001c*/ 	.word	index@(_Z9transformP6float4S0_)
        /*0020*/ 	.word	0x00000000
.L_5:


//--------------------- .nv.compat                --------------------------
	.section	.nv.compat,"",@"SHT_CUDA_COMPAT_INFO"
	.align	4
        /*0000*/ 	.byte	0x02, 0x09, 0x00, 0x00, 0x02, 0x02, 0x01, 0x00, 0x02, 0x05, 0x05, 0x00, 0x03, 0x07, 0x01, 0x01
        /*0010*/ 	.byte	0x02, 0x03, 0x00, 0x00, 0x02, 0x06, 0x01, 0x00, 0x04, 0x0b, 0x08, 0x00, 0x09, 0x00, 0x00, 0x00
        /*0020*/ 	.byte	0x00, 0x00, 0x00, 0x00


//--------------------- .nv.info._Z9transformP6float4S0_ --------------------------
	.section	.nv.info._Z9transformP6float4S0_,"",@"SHT_CUDA_INFO"
	.sectionflags	@""
	.align	4


	//----- nvinfo : EIATTR_CUDA_API_VERSION
	.align		4
        /*0000*/ 	.byte	0x04, 0x37
        /*0002*/ 	.short	(.L_7 - .L_6)
.L_6:
        /*0004*/ 	.word	0x00000082


	//----- nvinfo : EIATTR_KPARAM_INFO
	.align		4
.L_7:
        /*0008*/ 	.byte	0x04, 0x17
        /*000a*/ 	.short	(.L_9 - .L_8)
.L_8:
        /*000c*/ 	.word	0x00000000
        /*0010*/ 	.short	0x0001
        /*0012*/ 	.short	0x0008
        /*0014*/ 	.byte	0x00, 0xf5, 0x21, 0x00


	//----- nvinfo : EIATTR_KPARAM_INFO
	.align		4
.L_9:
        /*0018*/ 	.byte	0x04, 0x17
        /*001a*/ 	.short	(.L_11 - .L_10)
.L_10:
        /*001c*/ 	.word	0x00000000
        /*0020*/ 	.short	0x0000
        /*0022*/ 	.short	0x0000
        /*0024*/ 	.byte	0x00, 0xf5, 0x21, 0x00


	//----- nvinfo : EIATTR_SPARSE_MMA_MASK
	.align		4
.L_11:
        /*0028*/ 	.byte	0x03, 0x50
        /*002a*/ 	.short	0x0000


	//----- nvinfo : EIATTR_MAXREG_COUNT
	.align		4
        /*002c*/ 	.byte	0x03, 0x1b
        /*002e*/ 	.short	0x00ff


	//----- nvinfo : EIATTR_MERCURY_ISA_VERSION
	.align		4
        /*0030*/ 	.byte	0x03, 0x5f
        /*0032*/ 	.short	0x0101


	//----- nvinfo : EIATTR_VRC_CTA_INIT_COUNT
	.align		4
        /*0034*/ 	.byte	0x02, 0x4a
	.zero		1
	.zero		1


	//----- nvinfo : EIATTR_EXIT_INSTR_OFFSETS
	.align		4
        /*0038*/ 	.byte	0x04, 0x1c
        /*003a*/ 	.short	(.L_13 - .L_12)


	//   ....[0]....
.L_12:
        /*003c*/ 	.word	0x000001c0


	//----- nvinfo : EIATTR_CBANK_PARAM_SIZE
	.align		4
.L_13:
        /*0040*/ 	.byte	0x03, 0x19
        /*0042*/ 	.short	0x0010


	//----- nvinfo : EIATTR_PARAM_CBANK
	.align		4
        /*0044*/ 	.byte	0x04, 0x0a
        /*0046*/ 	.short	(.L_15 - .L_14)
	.align		4
.L_14:
        /*0048*/ 	.word	index@(.nv.constant0._Z9transformP6float4S0_)
        /*004c*/ 	.short	0x0380
        /*004e*/ 	.short	0x0010


	//----- nvinfo : EIATTR_SW_WAR
	.align		4
.L_15:
        /*0050*/ 	.byte	0x04, 0x36
        /*0052*/ 	.short	(.L_17 - .L_16)
.L_16:
        /*0054*/ 	.word	0x00000008
.L_17:


//--------------------- .nv.callgraph             --------------------------
	.section	.nv.callgraph,"",@"SHT_CUDA_CALLGRAPH"
	.align	4
	.sectionentsize	8
	.align		4
        /*0000*/ 	.word	0x00000000
	.align		4
        /*0004*/ 	.word	0xffffffff
	.align		4
        /*0008*/ 	.word	0x00000000
	.align		4
        /*000c*/ 	.word	0xfffffffe
	.align		4
        /*0010*/ 	.word	0x00000000
	.align		4
        /*0014*/ 	.word	0xfffffffd
	.align		4
        /*0018*/ 	.word	0x00000000
	.align		4
        /*001c*/ 	.word	0xfffffffc


//--------------------- .text._Z9transformP6float4S0_ --------------------------
	.section	.text._Z9transformP6float4S0_,"ax",@progbits
	.align	128
        .global         _Z9transformP6float4S0_
        .type           _Z9transformP6float4S0_,@function
        .size           _Z9transformP6float4S0_,(.L_x_1 - _Z9transformP6float4S0_)
        .other          _Z9transformP6float4S0_,@"STO_CUDA_ENTRY STV_DEFAULT"
_Z9transformP6float4S0_:
.text._Z9transformP6float4S0_:
[----:B------:R-:W-:Y:S01]  /*0000*/  LDC R1, c[0x0][0x37c] ;  /* 0x0000df00ff017b82 */ /* 0x000fe20000000800 */
[----:B------:R-:W0:Y:S07]  /*0010*/  S2R R9, SR_TID.X ;  /* 0x0000000000097919 */ /* 0x000e2e0000002100 */
[----:B------:R-:W-:Y:S01]  /*0020*/  S2UR UR5, SR_CTAID.X ;  /* 0x00000000000579c3 */ /* 0x000fe20000002500 */
[----:B------:R-:W1:Y:S01]  /*0030*/  LDCU UR7, c[0x0][0x370] ;  /* 0x00006e00ff0777ac */ /* 0x000e620008000800 */
[----:B------:R-:W0:Y:S01]  /*0040*/  S2R R8, SR_TID.Y ;  /* 0x0000000000087919 */ /* 0x000e220000002200 */
[----:B------:R-:W2:Y:S05]  /*0050*/  LDCU UR12, c[0x0][0x374] ;  /* 0x00006e80ff0c77ac */ /* 0x000eaa0008000800 */
[----:B------:R-:W2:Y:S01]  /*0060*/  S2UR UR9, SR_CTAID.Y ;  /* 0x00000000000979c3 */ /* 0x000ea20000002600 */
[----:B------:R-:W3:Y:S01]  /*0070*/  LDCU UR8, c[0x0][0x378] ;  /* 0x00006f00ff0877ac */ /* 0x000ee20008000800 */
[----:B------:R-:W4:Y:S06]  /*0080*/  LDCU.64 UR10, c[0x0][0x358] ;  /* 0x00006b00ff0a77ac */ /* 0x000f2c0008000a00 */
[----:B------:R-:W3:Y:S08]  /*0090*/  S2UR UR6, SR_CTAID.Z ;  /* 0x00000000000679c3 */ /* 0x000ef00000002700 */
[----:B------:R-:W5:Y:S08]  /*00a0*/  LDC R10, c[0x0][0x360] ;  /* 0x0000d800ff0a7b82 */ /* 0x000f700000000800 */
[----:B------:R-:W5:Y:S01]  /*00b0*/  LDC R11, c[0x0][0x364] ;  /* 0x0000d900ff0b7b82 */ /* 0x000f620000000800 */
[----:B--2---:R-:W-:-:S07]  /*00c0*/  UIMAD UR4, UR5, UR12, UR9 ;  /* 0x0000000c050472a4 */ /* 0x004fce000f8e0209 */
[----:B------:R-:W2:Y:S01]  /*00d0*/  LDC.64 R4, c[0x0][0x380] ;  /* 0x0000e000ff047b82 */ /* 0x000ea20000000a00 */
[----:B---3--:R-:W-:Y:S01]  /*00e0*/  UIMAD UR4, UR4, UR8, UR6 ;  /* 0x00000008040472a4 */ /* 0x008fe2000f8e0206 */
[-C--:B-----5:R-:W-:Y:S02]  /*00f0*/  IMAD R0, R10, R11.reuse, RZ ;  /* 0x0000000b0a007224 */ /* 0x0a0fe400078e02ff */
[----:B0-----:R-:W-:-:S04]  /*0100*/  IMAD R3, R9, R11, R8 ;  /* 0x0000000b09037224 */ /* 0x001fc800078e0208 */
[----:B------:R-:W-:-:S04]  /*0110*/  IMAD R3, R0, UR4, R3 ;  /* 0x0000000400037c24 */ /* 0x000fc8000f8e0203 */
[----:B--2---:R-:W-:Y:S02]  /*0120*/  IMAD.WIDE.U32 R4, R3, 0x10, R4 ;  /* 0x0000001003047825 */ /* 0x004fe400078e0004 */
[----:B------:R-:W0:Y:S04]  /*0130*/  LDC.64 R2, c[0x0][0x388] ;  /* 0x0000e200ff027b82 */ /* 0x000e280000000a00 */
[----:B----4-:R-:W2:Y:S01]  /*0140*/  LDG.E.128 R4, desc[UR10][R4.64] ;  /* 0x0000000a04047981 */ /* 0x010ea2000c1e1d00 */
[----:B-1----:R-:W-:Y:S01]  /*0150*/  UIMAD UR4, UR6, UR7, UR5 ;  /* 0x00000007060472a4 */ /* 0x002fe2000f8e0205 */
[C---:B------:R-:W-:Y:S02]  /*0160*/  IMAD R8, R11.reuse, UR9, R8 ;  /* 0x000000090b087c24 */ /* 0x040fe4000f8e0208 */
[----:B------:R-:W-:-:S03]  /*0170*/  IMAD R0, R11, UR12, RZ ;  /* 0x0000000c0b007c24 */ /* 0x000fc6000f8e02ff */
[----:B------:R-:W-:-:S04]  /*0180*/  IMAD R9, R10, UR4, R9 ;  /* 0x000000040a097c24 */ /* 0x000fc8000f8e0209 */
[----:B------:R-:W-:-:S04]  /*0190*/  IMAD R9, R0, R9, R8 ;  /* 0x0000000900097224 */ /* 0x000fc800078e0208 */
[----:B0-----:R-:W-:-:S05]  /*01a0*/  IMAD.WIDE.U32 R2, R9, 0x10, R2 ;  /* 0x0000001009027825 */ /* 0x001fca00078e0002 */
[----:B--2---:R-:W-:Y:S01]  /*01b0*/  STG.E.128 desc[UR10][R2.64], R4 ;  /* 0x0000000402007986 */ /* 0x004fe2000c101d0a */
[----:B------:R-:W-:Y:S05]  /*01c0*/  EXIT ;  /* 0x000000000000794d */ /* 0x000fea0003800000 */
.L_x_0:
[----:B------:R-:W-:-:S00]  /*01d0*/  BRA `(.L_x_0) ;  /* 0xfffffffc00fc7947 */ /* 0x000fc0000383ffff */
[----:B------:R-:W-:-:S00]  /*01e0*/  NOP ;  /* 0x0000000000007918 */ /* 0x000fc00000000000 */
        /* <DEDUP_REMOVED lines=9> */
.L_x_1:


//--------------------- .nv.shared.reserved.0     --------------------------
	.section	.nv.shared.reserved.0,"aw",@nobits
	.weak		__nv_reservedSMEM_offset_0_alias
	.size		__nv_reservedSMEM_offset_0_alias, 0, 64
	.other		__nv_reservedSMEM_offset_0_alias,@"STO_CUDA_RESERVED_SHARED STV_DEFAULT"
__nv_reservedSMEM_offset_0_alias:
	.zero		0
	.zero		64


//--------------------- .nv.constant0._Z9transformP6float4S0_ --------------------------
	.section	.nv.constant0._Z9transformP6float4S0_,"a",@progbits
	.sectionflags	@""
	.align	4
.nv.constant0._Z9transformP6float4S0_:
	.zero		912


//--------------------- SYMBOLS --------------------------

	.type		.nv.reservedSmem.offset0,@object
	.size		.nv.reservedSmem.offset0,0x4
